//
// Generated by NVIDIA NVVM Compiler
//
// Compiler Build ID: CL-36424714
// Cuda compilation tools, release 13.0, V13.0.88
// Based on NVVM 20.0.0
//

.version 9.0
.target sm_100
.address_size 64

	// .globl	_Z12ComputeLamdaPfS_S_i
.extern .shared .align 16 .b8 sdataVW[];

.visible .entry _Z12ComputeLamdaPfS_S_i(
	.param .u64 .ptr .align 1 _Z12ComputeLamdaPfS_S_i_param_0,
	.param .u64 .ptr .align 1 _Z12ComputeLamdaPfS_S_i_param_1,
	.param .u64 .ptr .align 1 _Z12ComputeLamdaPfS_S_i_param_2,
	.param .u32 _Z12ComputeLamdaPfS_S_i_param_3
)
{
	.reg .pred 	%p<6>;
	.reg .b32 	%r<15>;
	.reg .b32 	%f<9>;
	.reg .b64 	%rd<10>;

	ld.param.u64 	%rd1, [_Z12ComputeLamdaPfS_S_i_param_0];
	ld.param.u64 	%rd2, [_Z12ComputeLamdaPfS_S_i_param_1];
	ld.param.u64 	%rd3, [_Z12ComputeLamdaPfS_S_i_param_2];
	ld.param.u32 	%r7, [_Z12ComputeLamdaPfS_S_i_param_3];
	mov.u32 	%r1, %tid.x;
	mov.u32 	%r8, %ctaid.x;
	mov.u32 	%r14, %ntid.x;
	mad.lo.s32 	%r3, %r8, %r14, %r1;
	setp.ge.u32 	%p1, %r3, %r7;
	shl.b32 	%r9, %r1, 2;
	mov.u32 	%r10, sdataVW;
	add.s32 	%r4, %r10, %r9;
	@%p1 bra 	$L__BB0_2;
	cvta.to.global.u64 	%rd4, %rd1;
	cvta.to.global.u64 	%rd5, %rd2;
	mul.wide.u32 	%rd6, %r3, 4;
	add.s64 	%rd7, %rd4, %rd6;
	ld.global.f32 	%f1, [%rd7];
	add.s64 	%rd8, %rd5, %rd6;
	ld.global.f32 	%f2, [%rd8];
	mul.f32 	%f3, %f1, %f2;
	st.shared.f32 	[%r4], %f3;
	bra.uni 	$L__BB0_3;
$L__BB0_2:
	mov.b32 	%r11, 0;
	st.shared.u32 	[%r4], %r11;
$L__BB0_3:
	bar.sync 	0;
	setp.lt.u32 	%p2, %r14, 2;
	@%p2 bra 	$L__BB0_7;
$L__BB0_4:
	shr.u32 	%r6, %r14, 1;
	setp.ge.u32 	%p3, %r1, %r6;
	@%p3 bra 	$L__BB0_6;
	ld.shared.f32 	%f4, [%r4];
	shl.b32 	%r12, %r6, 2;
	add.s32 	%r13, %r4, %r12;
	ld.shared.f32 	%f5, [%r13];
	add.f32 	%f6, %f4, %f5;
	st.shared.f32 	[%r4], %f6;
$L__BB0_6:
	bar.sync 	0;
	setp.gt.u32 	%p4, %r14, 3;
	mov.u32 	%r14, %r6;
	@%p4 bra 	$L__BB0_4;
$L__BB0_7:
	setp.ne.s32 	%p5, %r1, 0;
	@%p5 bra 	$L__BB0_9;
	ld.shared.f32 	%f7, [sdataVW];
	cvta.to.global.u64 	%rd9, %rd3;
	atom.global.add.f32 	%f8, [%rd9], %f7;
$L__BB0_9:
	ret;

}


// ===== COMPILED SASS (sm_100) =====

	.target	sm_100

	.elftype	@"ET_EXEC"


//--------------------- .note.nv.tkinfo           --------------------------
	.section	.note.nv.tkinfo,"",@"SHT_NOTE"
	.sectionflags	@"SHF_NOTE_NV_TKINFO"
	.tkinfo
        /*0018*/ 	.word	0x00000002
        /*0030*/ 	.string	""
        /*0030*/ 	.string	"ptxas"
        /*0030*/ 	.string	"Cuda compilation tools, release 13.0, V13.0.88"
        /*0030*/ 	.string	"Build cuda_13.0.r13.0/compiler.36424714_0"
        /*0030*/ 	.string	"-arch sm_100 -m 64 "



//--------------------- .note.nv.cuinfo           --------------------------
	.section	.note.nv.cuinfo,"",@"SHT_NOTE"
	.sectionflags	@"SHF_NOTE_NV_CUINFO"
        /*0018*/ 	.short	0x0002
        /*001a*/ 	.short	0x0064
        /*001c*/ 	.short	0x0082
	.zero		2


//--------------------- .nv.info                  --------------------------
	.section	.nv.info,"",@"SHT_CUDA_INFO"
	.align	4


	//----- nvinfo : EIATTR_REGCOUNT
	.align		4
        /*0000*/ 	.byte	0x04, 0x2f
        /*0002*/ 	.short	(.L_1 - .L_0)
	.align		4
.L_0:
        /*0004*/ 	.word	index@(_Z12ComputeLamdaPfS_S_i)
        /*0008*/ 	.word	0x0000000c


	//----- nvinfo : EIATTR_FRAME_SIZE
	.align		4
.L_1:
        /*000c*/ 	.byte	0x04, 0x11
        /*000e*/ 	.short	(.L_3 - .L_2)
	.align		4
.L_2:
        /*0010*/ 	.word	index@(_Z12ComputeLamdaPfS_S_i)
        /*0014*/ 	.word	0x00000000


	//----- nvinfo : EIATTR_MIN_STACK_SIZE
	.align		4
.L_3:
        /*0018*/ 	.byte	0x04, 0x12
        /*001a*/ 	.short	(.L_5 - .L_4)
	.align		4
.L_4:
        /*001c*/ 	.word	index@(_Z12ComputeLamdaPfS_S_i)
        /*0020*/ 	.word	0x00000000
.L_5:


//--------------------- .nv.compat                --------------------------
	.section	.nv.compat,"",@"SHT_CUDA_COMPAT_INFO"
	.align	4
        /*0000*/ 	.byte	0x02, 0x09, 0x00, 0x00, 0x02, 0x02, 0x01, 0x00, 0x02, 0x05, 0x05, 0x00, 0x03, 0x07, 0x01, 0x01
        /*0010*/ 	.byte	0x02, 0x03, 0x00, 0x00, 0x02, 0x06, 0x01, 0x00, 0x04, 0x0b, 0x08, 0x00, 0x09, 0x00, 0x00, 0x00
        /*0020*/ 	.byte	0x00, 0x00, 0x00, 0x00


//--------------------- .nv.info._Z12ComputeLamdaPfS_S_i --------------------------
	.section	.nv.info._Z12ComputeLamdaPfS_S_i,"",@"SHT_CUDA_INFO"
	.sectionflags	@""
	.align	4


	//----- nvinfo : EIATTR_CUDA_API_VERSION
	.align		4
        /*0000*/ 	.byte	0x04, 0x37
        /*0002*/ 	.short	(.L_7 - .L_6)
.L_6:
        /*0004*/ 	.word	0x00000082


	//----- nvinfo : EIATTR_KPARAM_INFO
	.align		4
.L_7:
        /*0008*/ 	.byte	0x04, 0x17
        /*000a*/ 	.short	(.L_9 - .L_8)
.L_8:
        /*000c*/ 	.word	0x00000000
        /*0010*/ 	.short	0x0003
        /*0012*/ 	.short	0x0018
        /*0014*/ 	.byte	0x00, 0xf0, 0x11, 0x00


	//----- nvinfo : EIATTR_KPARAM_INFO
	.align		4
.L_9:
        /*0018*/ 	.byte	0x04, 0x17
        /*001a*/ 	.short	(.L_11 - .L_10)
.L_10:
        /*001c*/ 	.word	0x00000000
        /*0020*/ 	.short	0x0002
        /*0022*/ 	.short	0x0010
        /*0024*/ 	.byte	0x00, 0xf5, 0x21, 0x00


	//----- nvinfo : EIATTR_KPARAM_INFO
	.align		4
.L_11:
        /*0028*/ 	.byte	0x04, 0x17
        /*002a*/ 	.short	(.L_13 - .L_12)
.L_12:
        /*002c*/ 	.word	0x00000000
        /*0030*/ 	.short	0x0001
        /*0032*/ 	.short	0x0008
        /*0034*/ 	.byte	0x00, 0xf5, 0x21, 0x00


	//----- nvinfo : EIATTR_KPARAM_INFO
	.align		4
.L_13:
        /*0038*/ 	.byte	0x04, 0x17
        /*003a*/ 	.short	(.L_15 - .L_14)
.L_14:
        /*003c*/ 	.word	0x00000000
        /*0040*/ 	.short	0x0000
        /*0042*/ 	.short	0x0000
        /*0044*/ 	.byte	0x00, 0xf5, 0x21, 0x00


	//----- nvinfo : EIATTR_SPARSE_MMA_MASK
	.align		4
.L_15:
        /*0048*/ 	.byte	0x03, 0x50
        /*004a*/ 	.short	0x0000


	//----- nvinfo : EIATTR_MAXREG_COUNT
	.align		4
        /*004c*/ 	.byte	0x03, 0x1b
        /*004e*/ 	.short	0x00ff


	//----- nvinfo : EIATTR_NUM_BARRIERS
	.align		4
        /*0050*/ 	.byte	0x02, 0x4c
        /*0052*/ 	.byte	0x01
	.zero		1


	//----- nvinfo : EIATTR_MERCURY_ISA_VERSION
	.align		4
        /*0054*/ 	.byte	0x03, 0x5f
        /*0056*/ 	.short	0x0101


	//----- nvinfo : EIATTR_VRC_CTA_INIT_COUNT
	.align		4
        /*0058*/ 	.byte	0x02, 0x4a
	.zero		1
	.zero		1


	//----- nvinfo : EIATTR_EXIT_INSTR_OFFSETS
	.align		4
        /*005c*/ 	.byte	0x04, 0x1c
        /*005e*/ 	.short	(.L_17 - .L_16)


	//   ....[0]....
.L_16:
        /*0060*/ 	.word	0x00000240


	//   ....[1]....
        /*0064*/ 	.word	0x000002b0


	//----- nvinfo : EIATTR_CBANK_PARAM_SIZE
	.align		4
.L_17:
        /*0068*/ 	.byte	0x03, 0x19
        /*006a*/ 	.short	0x001c


	//----- nvinfo : EIATTR_PARAM_CBANK
	.align		4
        /*006c*/ 	.byte	0x04, 0x0a
        /*006e*/ 	.short	(.L_19 - .L_18)
	.align		4
.L_18:
        /*0070*/ 	.word	index@(.nv.constant0._Z12ComputeLamdaPfS_S_i)
        /*0074*/ 	.short	0x0380
        /*0076*/ 	.short	0x001c


	//----- nvinfo : EIATTR_SW_WAR
	.align		4
.L_19:
        /*0078*/ 	.byte	0x04, 0x36
        /*007a*/ 	.short	(.L_21 - .L_20)
.L_20:
        /*007c*/ 	.word	0x00000008
.L_21:


//--------------------- .nv.callgraph             --------------------------
	.section	.nv.callgraph,"",@"SHT_CUDA_CALLGRAPH"
	.align	4
	.sectionentsize	8
	.align		4
        /*0000*/ 	.word	0x00000000
	.align		4
        /*0004*/ 	.word	0xffffffff
	.align		4
        /*0008*/ 	.word	0x00000000
	.align		4
        /*000c*/ 	.word	0xfffffffe
	.align		4
        /*0010*/ 	.word	0x00000000
	.align		4
        /*0014*/ 	.word	0xfffffffd
	.align		4
        /*0018*/ 	.word	0x00000000
	.align		4
        /*001c*/ 	.word	0xfffffffc


//--------------------- .text._Z12ComputeLamdaPfS_S_i --------------------------
	.section	.text._Z12ComputeLamdaPfS_S_i,"ax",@progbits
	.align	128
        .global         _Z12ComputeLamdaPfS_S_i
        .type           _Z12ComputeLamdaPfS_S_i,@function
        .size           _Z12ComputeLamdaPfS_S_i,(.L_x_3 - _Z12ComputeLamdaPfS_S_i)
        .other          _Z12ComputeLamdaPfS_S_i,@"STO_CUDA_ENTRY STV_DEFAULT"
_Z12ComputeLamdaPfS_S_i:
.text._Z12ComputeLamdaPfS_S_i:
[----:B------:R-:W-:Y:S01]  /*0000*/  LDC R1, c[0x0][0x37c] ;  /* 0x0000df00ff017b82 */ /* 0x000fe20000000800 */
[----:B------:R-:W0:Y:S07]  /*0010*/  S2R R9, SR_TID.X ;  /* 0x0000000000097919 */ /* 0x000e2e0000002100 */
[----:B------:R-:W0:Y:S01]  /*0020*/  S2UR UR4, SR_CTAID.X ;  /* 0x00000000000479c3 */ /* 0x000e220000002500 */
[----:B------:R-:W1:Y:S01]  /*0030*/  LDCU UR5, c[0x0][0x398] ;  /* 0x00007300ff0577ac */ /* 0x000e620008000800 */
[----:B------:R-:W2:Y:S06]  /*0040*/  LDCU.64 UR6, c[0x0][0x358] ;  /* 0x00006b00ff0677ac */ /* 0x000eac0008000a00 */
[----:B------:R-:W0:Y:S08]  /*0050*/  LDC R6, c[0x0][0x360] ;  /* 0x0000d800ff067b82 */ /* 0x000e300000000800 */
[----:B------:R-:W3:Y:S08]  /*0060*/  LDC.64 R2, c[0x0][0x380] ;  /* 0x0000e000ff027b82 */ /* 0x000ef00000000a00 */
[----:B------:R-:W4:Y:S01]  /*0070*/  LDC.64 R4, c[0x0][0x388] ;  /* 0x0000e200ff047b82 */ /* 0x000f220000000a00 */
[----:B0-----:R-:W-:-:S05]  /*0080*/  IMAD R7, R6, UR4, R9 ;  /* 0x0000000406077c24 */ /* 0x001fca000f8e0209 */
[----:B-1----:R-:W-:-:S13]  /*0090*/  ISETP.GE.U32.AND P1, PT, R7, UR5, PT ;  /* 0x0000000507007c0c */ /* 0x002fda000bf26070 */
[----:B---3--:R-:W-:-:S04]  /*00a0*/  @!P1 IMAD.WIDE.U32 R2, R7, 0x4, R2 ;  /* 0x0000000407029825 */ /* 0x008fc800078e0002 */
[----:B----4-:R-:W-:Y:S02]  /*00b0*/  @!P1 IMAD.WIDE.U32 R4, R7, 0x4, R4 ;  /* 0x0000000407049825 */ /* 0x010fe400078e0004 */
[----:B--2---:R-:W2:Y:S04]  /*00c0*/  @!P1 LDG.E R2, desc[UR6][R2.64] ;  /* 0x0000000602029981 */ /* 0x004ea8000c1e1900 */
[----:B------:R-:W2:Y:S01]  /*00d0*/  @!P1 LDG.E R5, desc[UR6][R4.64] ;  /* 0x0000000604059981 */ /* 0x000ea2000c1e1900 */
[----:B------:R-:W0:Y:S01]  /*00e0*/  S2UR UR5, SR_CgaCtaId ;  /* 0x00000000000579c3 */ /* 0x000e220000008800 */
[----:B------:R-:W-:Y:S01]  /*00f0*/  UMOV UR4, 0x400 ;  /* 0x0000040000047882 */ /* 0x000fe20000000000 */
[----:B------:R-:W-:Y:S02]  /*0100*/  ISETP.GE.U32.AND P2, PT, R6, 0x2, PT ;  /* 0x000000020600780c */ /* 0x000fe40003f46070 */
[----:B------:R-:W-:Y:S01]  /*0110*/  ISETP.NE.AND P0, PT, R9, RZ, PT ;  /* 0x000000ff0900720c */ /* 0x000fe20003f05270 */
[----:B0-----:R-:W-:-:S06]  /*0120*/  ULEA UR4, UR5, UR4, 0x18 ;  /* 0x0000000405047291 */ /* 0x001fcc000f8ec0ff */
[----:B------:R-:W-:Y:S01]  /*0130*/  LEA R0, R9, UR4, 0x2 ;  /* 0x0000000409007c11 */ /* 0x000fe2000f8e10ff */
[----:B--2---:R-:W-:-:S05]  /*0140*/  @!P1 FMUL R7, R2, R5 ;  /* 0x0000000502079220 */ /* 0x004fca0000400000 */
[----:B------:R0:W-:Y:S04]  /*0150*/  @!P1 STS [R0], R7 ;  /* 0x0000000700009388 */ /* 0x0001e80000000800 */
[----:B------:R0:W-:Y:S01]  /*0160*/  @P1 STS [R0], RZ ;  /* 0x000000ff00001388 */ /* 0x0001e20000000800 */
[----:B------:R-:W-:Y:S06]  /*0170*/  BAR.SYNC.DEFER_BLOCKING 0x0 ;  /* 0x0000000000007b1d */ /* 0x000fec0000010000 */
[----:B------:R-:W-:Y:S05]  /*0180*/  @!P2 BRA `(.L_x_0) ;  /* 0x00000000002ca947 */ /* 0x000fea0003800000 */
.L_x_1:
[----:B------:R-:W-:-:S04]  /*0190*/  SHF.R.U32.HI R4, RZ, 0x1, R6 ;  /* 0x00000001ff047819 */ /* 0x000fc80000011606 */
[----:B------:R-:W-:-:S13]  /*01a0*/  ISETP.GE.U32.AND P1, PT, R9, R4, PT ;  /* 0x000000040900720c */ /* 0x000fda0003f26070 */
[----:B------:R-:W-:Y:S01]  /*01b0*/  @!P1 IMAD R3, R4, 0x4, R0 ;  /* 0x0000000404039824 */ /* 0x000fe200078e0200 */
[----:B------:R-:W-:Y:S05]  /*01c0*/  @!P1 LDS R2, [R0] ;  /* 0x0000000000029984 */ /* 0x000fea0000000800 */
[----:B------:R-:W1:Y:S02]  /*01d0*/  @!P1 LDS R3, [R3] ;  /* 0x0000000003039984 */ /* 0x000e640000000800 */
[----:B-1----:R-:W-:-:S05]  /*01e0*/  @!P1 FADD R5, R2, R3 ;  /* 0x0000000302059221 */ /* 0x002fca0000000000 */
[----:B------:R1:W-:Y:S01]  /*01f0*/  @!P1 STS [R0], R5 ;  /* 0x0000000500009388 */ /* 0x0003e20000000800 */
[----:B------:R-:W-:Y:S01]  /*0200*/  BAR.SYNC.DEFER_BLOCKING 0x0 ;  /* 0x0000000000007b1d */ /* 0x000fe20000010000 */
[----:B------:R-:W-:Y:S01]  /*0210*/  ISETP.GT.U32.AND P1, PT, R6, 0x3, PT ;  /* 0x000000030600780c */ /* 0x000fe20003f24070 */
[----:B------:R-:W-:-:S12]  /*0220*/  IMAD.MOV.U32 R6, RZ, RZ, R4 ;  /* 0x000000ffff067224 */ /* 0x000fd800078e0004 */
[----:B-1----:R-:W-:Y:S05]  /*0230*/  @P1 BRA `(.L_x_1) ;  /* 0xfffffffc00d41947 */ /* 0x002fea000383ffff */
.L_x_0:
[----:B------:R-:W-:Y:S05]  /*0240*/  @P0 EXIT ;  /* 0x000000000000094d */ /* 0x000fea0003800000 */
[----:B------:R-:W1:Y:S01]  /*0250*/  S2UR UR5, SR_CgaCtaId ;  /* 0x00000000000579c3 */ /* 0x000e620000008800 */
[----:B------:R-:W-:-:S07]  /*0260*/  UMOV UR4, 0x400 ;  /* 0x0000040000047882 */ /* 0x000fce0000000000 */
[----:B------:R-:W2:Y:S01]  /*0270*/  LDC.64 R2, c[0x0][0x390] ;  /* 0x0000e400ff027b82 */ /* 0x000ea20000000a00 */
[----:B-1----:R-:W-:-:S09]  /*0280*/  ULEA UR4, UR5, UR4, 0x18 ;  /* 0x0000000405047291 */ /* 0x002fd2000f8ec0ff */
[----:B------:R-:W2:Y:S04]  /*0290*/  LDS R5, [UR4] ;  /* 0x00000004ff057984 */ /* 0x000ea80008000800 */
[----:B--2---:R-:W-:Y:S01]  /*02a0*/  REDG.E.ADD.F32.FTZ.RN.STRONG.GPU desc[UR6][R2.64], R5 ;  /* 0x00000005020079a6 */ /* 0x004fe2000c12f306 */
[----:B------:R-:W-:Y:S05]  /*02b0*/  EXIT ;  /* 0x000000000000794d */ /* 0x000fea0003800000 */
.L_x_2:
[----:B------:R-:W-:-:S00]  /*02c0*/  BRA `(.L_x_2) ;  /* 0xfffffffc00fc7947 */ /* 0x000fc0000383ffff */
[----:B------:R-:W-:-:S00]  /*02d0*/  NOP ;  /* 0x0000000000007918 */ /* 0x000fc00000000000 */
        /* <DEDUP_REMOVED lines=10> */
.L_x_3:


//--------------------- .nv.shared._Z12ComputeLamdaPfS_S_i --------------------------
	.section	.nv.shared._Z12ComputeLamdaPfS_S_i,"aw",@nobits
	.sectionflags	@""
	.align	16
	.zero		1024


//--------------------- .nv.shared.reserved.0     --------------------------
	.section	.nv.shared.reserved.0,"aw",@nobits
	.weak		__nv_reservedSMEM_offset_0_alias
	.size		__nv_reservedSMEM_offset_0_alias, 0, 64
	.other		__nv_reservedSMEM_offset_0_alias,@"STO_CUDA_RESERVED_SHARED STV_DEFAULT"
__nv_reservedSMEM_offset_0_alias:
	.zero		0
	.zero		64


//--------------------- .nv.constant0._Z12ComputeLamdaPfS_S_i --------------------------
	.section	.nv.constant0._Z12ComputeLamdaPfS_S_i,"a",@progbits
	.sectionflags	@""
	.align	4
.nv.constant0._Z12ComputeLamdaPfS_S_i:
	.zero		924


//--------------------- SYMBOLS --------------------------

	.type		.nv.reservedSmem.offset0,@object
	.size		.nv.reservedSmem.offset0,0x4
	.type		.nv.reservedSmem.cap,@object
	.size		.nv.reservedSmem.cap,0x4
